//
// Generated by NVIDIA NVVM Compiler
//
// Compiler Build ID: CL-36424714
// Cuda compilation tools, release 13.0, V13.0.88
// Based on NVVM 20.0.0
//

.version 9.0
.target sm_100
.address_size 64

	// .globl	_Z8k_squarePfi

.visible .entry _Z8k_squarePfi(
	.param .u64 .ptr .align 1 _Z8k_squarePfi_param_0,
	.param .u32 _Z8k_squarePfi_param_1
)
{
	.reg .pred 	%p<2>;
	.reg .b32 	%r<6>;
	.reg .b32 	%f<3>;
	.reg .b64 	%rd<5>;

	ld.param.u64 	%rd1, [_Z8k_squarePfi_param_0];
	ld.param.u32 	%r2, [_Z8k_squarePfi_param_1];
	mov.u32 	%r3, %ntid.x;
	mov.u32 	%r4, %ctaid.x;
	mov.u32 	%r5, %tid.x;
	mad.lo.s32 	%r1, %r3, %r4, %r5;
	setp.ge.s32 	%p1, %r1, %r2;
	@%p1 bra 	$L__BB0_2;
	cvta.to.global.u64 	%rd2, %rd1;
	mul.wide.s32 	%rd3, %r1, 4;
	add.s64 	%rd4, %rd2, %rd3;
	ld.global.f32 	%f1, [%rd4];
	mul.f32 	%f2, %f1, %f1;
	st.global.f32 	[%rd4], %f2;
$L__BB0_2:
	ret;

}


// ===== COMPILED SASS (sm_100) =====

	.target	sm_100

	.elftype	@"ET_EXEC"


//--------------------- .note.nv.tkinfo           --------------------------
	.section	.note.nv.tkinfo,"",@"SHT_NOTE"
	.sectionflags	@"SHF_NOTE_NV_TKINFO"
	.tkinfo
        /*0018*/ 	.word	0x00000002
        /*0030*/ 	.string	""
        /*0030*/ 	.string	"ptxas"
        /*0030*/ 	.string	"Cuda compilation tools, release 13.0, V13.0.88"
        /*0030*/ 	.string	"Build cuda_13.0.r13.0/compiler.36424714_0"
        /*0030*/ 	.string	"-arch sm_100 -m 64 "



//--------------------- .note.nv.cuinfo           --------------------------
	.section	.note.nv.cuinfo,"",@"SHT_NOTE"
	.sectionflags	@"SHF_NOTE_NV_CUINFO"
        /*0018*/ 	.short	0x0002
        /*001a*/ 	.short	0x0064
        /*001c*/ 	.short	0x0082
	.zero		2


//--------------------- .nv.info                  --------------------------
	.section	.nv.info,"",@"SHT_CUDA_INFO"
	.align	4


	//----- nvinfo : EIATTR_REGCOUNT
	.align		4
        /*0000*/ 	.byte	0x04, 0x2f
        /*0002*/ 	.short	(.L_1 - .L_0)
	.align		4
.L_0:
        /*0004*/ 	.word	index@(_Z8k_squarePfi)
        /*0008*/ 	.word	0x00000008


	//----- nvinfo : EIATTR_FRAME_SIZE
	.align		4
.L_1:
        /*000c*/ 	.byte	0x04, 0x11
        /*000e*/ 	.short	(.L_3 - .L_2)
	.align		4
.L_2:
        /*0010*/ 	.word	index@(_Z8k_squarePfi)
        /*0014*/ 	.word	0x00000000


	//----- nvinfo : EIATTR_MIN_STACK_SIZE
	.align		4
.L_3:
        /*0018*/ 	.byte	0x04, 0x12
        /*001a*/ 	.short	(.L_5 - .L_4)
	.align		4
.L_4:
        /*001c*/ 	.word	index@(_Z8k_squarePfi)
        /*0020*/ 	.word	0x00000000
.L_5:


//--------------------- .nv.compat                --------------------------
	.section	.nv.compat,"",@"SHT_CUDA_COMPAT_INFO"
	.align	4
        /*0000*/ 	.byte	0x02, 0x09, 0x00, 0x00, 0x02, 0x02, 0x01, 0x00, 0x02, 0x05, 0x05, 0x00, 0x03, 0x07, 0x01, 0x01
        /*0010*/ 	.byte	0x02, 0x03, 0x00, 0x00, 0x02, 0x06, 0x01, 0x00, 0x04, 0x0b, 0x08, 0x00, 0x09, 0x00, 0x00, 0x00
        /*0020*/ 	.byte	0x00, 0x00, 0x00, 0x00


//--------------------- .nv.info._Z8k_squarePfi   --------------------------
	.section	.nv.info._Z8k_squarePfi,"",@"SHT_CUDA_INFO"
	.sectionflags	@""
	.align	4


	//----- nvinfo : EIATTR_CUDA_API_VERSION
	.align		4
        /*0000*/ 	.byte	0x04, 0x37
        /*0002*/ 	.short	(.L_7 - .L_6)
.L_6:
        /*0004*/ 	.word	0x00000082


	//----- nvinfo : EIATTR_KPARAM_INFO
	.align		4
.L_7:
        /*0008*/ 	.byte	0x04, 0x17
        /*000a*/ 	.short	(.L_9 - .L_8)
.L_8:
        /*000c*/ 	.word	0x00000000
        /*0010*/ 	.short	0x0001
        /*0012*/ 	.short	0x0008
        /*0014*/ 	.byte	0x00, 0xf0, 0x11, 0x00


	//----- nvinfo : EIATTR_KPARAM_INFO
	.align		4
.L_9:
        /*0018*/ 	.byte	0x04, 0x17
        /*001a*/ 	.short	(.L_11 - .L_10)
.L_10:
        /*001c*/ 	.word	0x00000000
        /*0020*/ 	.short	0x0000
        /*0022*/ 	.short	0x0000
        /*0024*/ 	.byte	0x00, 0xf5, 0x21, 0x00


	//----- nvinfo : EIATTR_SPARSE_MMA_MASK
	.align		4
.L_11:
        /*0028*/ 	.byte	0x03, 0x50
        /*002a*/ 	.short	0x0000


	//----- nvinfo : EIATTR_MAXREG_COUNT
	.align		4
        /*002c*/ 	.byte	0x03, 0x1b
        /*002e*/ 	.short	0x00ff


	//----- nvinfo : EIATTR_MERCURY_ISA_VERSION
	.align		4
        /*0030*/ 	.byte	0x03, 0x5f
        /*0032*/ 	.short	0x0101


	//----- nvinfo : EIATTR_VRC_CTA_INIT_COUNT
	.align		4
        /*0034*/ 	.byte	0x02, 0x4a
	.zero		1
	.zero		1


	//----- nvinfo : EIATTR_EXIT_INSTR_OFFSETS
	.align		4
        /*0038*/ 	.byte	0x04, 0x1c
        /*003a*/ 	.short	(.L_13 - .L_12)


	//   ....[0]....
.L_12:
        /*003c*/ 	.word	0x00000070


	//   ....[1]....
        /*0040*/ 	.word	0x000000e0


	//----- nvinfo : EIATTR_CBANK_PARAM_SIZE
	.align		4
.L_13:
        /*0044*/ 	.byte	0x03, 0x19
        /*0046*/ 	.short	0x000c


	//----- nvinfo : EIATTR_PARAM_CBANK
	.align		4
        /*0048*/ 	.byte	0x04, 0x0a
        /*004a*/ 	.short	(.L_15 - .L_14)
	.align		4
.L_14:
        /*004c*/ 	.word	index@(.nv.constant0._Z8k_squarePfi)
        /*0050*/ 	.short	0x0380
        /*0052*/ 	.short	0x000c


	//----- nvinfo : EIATTR_SW_WAR
	.align		4
.L_15:
        /*0054*/ 	.byte	0x04, 0x36
        /*0056*/ 	.short	(.L_17 - .L_16)
.L_16:
        /*0058*/ 	.word	0x00000008
.L_17:


//--------------------- .nv.callgraph             --------------------------
	.section	.nv.callgraph,"",@"SHT_CUDA_CALLGRAPH"
	.align	4
	.sectionentsize	8
	.align		4
        /*0000*/ 	.word	0x00000000
	.align		4
        /*0004*/ 	.word	0xffffffff
	.align		4
        /*0008*/ 	.word	0x00000000
	.align		4
        /*000c*/ 	.word	0xfffffffe
	.align		4
        /*0010*/ 	.word	0x00000000
	.align		4
        /*0014*/ 	.word	0xfffffffd
	.align		4
        /*0018*/ 	.word	0x00000000
	.align		4
        /*001c*/ 	.word	0xfffffffc


//--------------------- .text._Z8k_squarePfi      --------------------------
	.section	.text._Z8k_squarePfi,"ax",@progbits
	.align	128
        .global         _Z8k_squarePfi
        .type           _Z8k_squarePfi,@function
        .size           _Z8k_squarePfi,(.L_x_1 - _Z8k_squarePfi)
        .other          _Z8k_squarePfi,@"STO_CUDA_ENTRY STV_DEFAULT"
_Z8k_squarePfi:
.text._Z8k_squarePfi:
[----:B------:R-:W-:Y:S01]  /*0000*/  LDC R1, c[0x0][0x37c] ;  /* 0x0000df00ff017b82 */ /* 0x000fe20000000800 */
[----:B------:R-:W0:Y:S01]  /*0010*/  S2R R5, SR_CTAID.X ;  /* 0x0000000000057919 */ /* 0x000e220000002500 */
[----:B------:R-:W0:Y:S01]  /*0020*/  LDCU UR4, c[0x0][0x360] ;  /* 0x00006c00ff0477ac */ /* 0x000e220008000800 */
[----:B------:R-:W0:Y:S01]  /*0030*/  S2R R0, SR_TID.X ;  /* 0x0000000000007919 */ /* 0x000e220000002100 */
[----:B------:R-:W1:Y:S01]  /*0040*/  LDCU UR5, c[0x0][0x388] ;  /* 0x00007100ff0577ac */ /* 0x000e620008000800 */
[----:B0-----:R-:W-:-:S05]  /*0050*/  IMAD R5, R5, UR4, R0 ;  /* 0x0000000405057c24 */ /* 0x001fca000f8e0200 */
[----:B-1----:R-:W-:-:S13]  /*0060*/  ISETP.GE.AND P0, PT, R5, UR5, PT ;  /* 0x0000000505007c0c */ /* 0x002fda000bf06270 */
[----:B------:R-:W-:Y:S05]  /*0070*/  @P0 EXIT ;  /* 0x000000000000094d */ /* 0x000fea0003800000 */
[----:B------:R-:W0:Y:S01]  /*0080*/  LDC.64 R2, c[0x0][0x380] ;  /* 0x0000e000ff027b82 */ /* 0x000e220000000a00 */
[----:B------:R-:W1:Y:S01]  /*0090*/  LDCU.64 UR4, c[0x0][0x358] ;  /* 0x00006b00ff0477ac */ /* 0x000e620008000a00 */
[----:B0-----:R-:W-:-:S05]  /*00a0*/  IMAD.WIDE R2, R5, 0x4, R2 ;  /* 0x0000000405027825 */ /* 0x001fca00078e0202 */
[----:B-1----:R-:W2:Y:S02]  /*00b0*/  LDG.E R0, desc[UR4][R2.64] ;  /* 0x0000000402007981 */ /* 0x002ea4000c1e1900 */
[----:B--2---:R-:W-:-:S05]  /*00c0*/  FMUL R5, R0, R0 ;  /* 0x0000000000057220 */ /* 0x004fca0000400000 */
[----:B------:R-:W-:Y:S01]  /*00d0*/  STG.E desc[UR4][R2.64], R5 ;  /* 0x0000000502007986 */ /* 0x000fe2000c101904 */
[----:B------:R-:W-:Y:S05]  /*00e0*/  EXIT ;  /* 0x000000000000794d */ /* 0x000fea0003800000 */
.L_x_0:
[----:B------:R-:W-:-:S00]  /*00f0*/  BRA `(.L_x_0) ;  /* 0xfffffffc00fc7947 */ /* 0x000fc0000383ffff */
[----:B------:R-:W-:-:S00]  /*0100*/  NOP ;  /* 0x0000000000007918 */ /* 0x000fc00000000000 */
[----:B------:R-:W-:-:S00]  /*0110*/  NOP ;  /* 0x0000000000007918 */ /* 0x000fc00000000000 */
[----:B------:R-:W-:-:S00]  /*0120*/  NOP ;  /* 0x0000000000007918 */ /* 0x000fc00000000000 */
[----:B------:R-:W-:-:S00]  /*0130*/  NOP ;  /* 0x0000000000007918 */ /* 0x000fc00000000000 */
[----:B------:R-:W-:-:S00]  /*0140*/  NOP ;  /* 0x0000000000007918 */ /* 0x000fc00000000000 */
[----:B------:R-:W-:-:S00]  /*0150*/  NOP ;  /* 0x0000000000007918 */ /* 0x000fc00000000000 */
[----:B------:R-:W-:-:S00]  /*0160*/  NOP ;  /* 0x0000000000007918 */ /* 0x000fc00000000000 */
[----:B------:R-:W-:-:S00]  /*0170*/  NOP ;  /* 0x0000000000007918 */ /* 0x000fc00000000000 */
.L_x_1:


//--------------------- .nv.shared.reserved.0     --------------------------
	.section	.nv.shared.reserved.0,"aw",@nobits
	.weak		__nv_reservedSMEM_offset_0_alias
	.size		__nv_reservedSMEM_offset_0_alias, 0, 64
	.other		__nv_reservedSMEM_offset_0_alias,@"STO_CUDA_RESERVED_SHARED STV_DEFAULT"
__nv_reservedSMEM_offset_0_alias:
	.zero		0
	.zero		64


//--------------------- .nv.constant0._Z8k_squarePfi --------------------------
	.section	.nv.constant0._Z8k_squarePfi,"a",@progbits
	.sectionflags	@""
	.align	4
.nv.constant0._Z8k_squarePfi:
	.zero		908


//--------------------- SYMBOLS --------------------------

	.type		.nv.reservedSmem.offset0,@object
	.size		.nv.reservedSmem.offset0,0x4
